	.headerflags	@"EF_CUDA_TEXMODE_UNIFIED EF_CUDA_64BIT_ADDRESS EF_CUDA_ACCELERATORS EF_CUDA_SM90 EF_CUDA_VIRTUAL_SM(EF_CUDA_SM90)"
	.elftype	@"ET_EXEC"


//--------------------- .nv.info                  --------------------------
	.section	.nv.info,"",@"SHT_CUDA_INFO"
	.align	4


	//----- nvinfo : EIATTR_REGCOUNT
	.align		4
        /*0000*/ 	.byte	0x04, 0x2f
        /*0002*/ 	.short	(.L_1 - .L_0)
	.align		4
.L_0:
        /*0004*/ 	.word	index@(triton_poi_fused_convolution_22)
        /*0008*/ 	.word	0x0000000c


	//----- nvinfo : EIATTR_MIN_STACK_SIZE
	.align		4
.L_1:
        /*000c*/ 	.byte	0x04, 0x12
        /*000e*/ 	.short	(.L_3 - .L_2)
	.align		4
.L_2:
        /*0010*/ 	.word	index@(triton_poi_fused_convolution_22)
        /*0014*/ 	.word	0x00000000


	//----- nvinfo : EIATTR_FRAME_SIZE
	.align		4
.L_3:
        /*0018*/ 	.byte	0x04, 0x11
        /*001a*/ 	.short	(.L_5 - .L_4)
	.align		4
.L_4:
        /*001c*/ 	.word	index@(triton_poi_fused_convolution_22)
        /*0020*/ 	.word	0x00000000


	//----- nvinfo : EIATTR_MIN_STACK_SIZE
	.align		4
.L_5:
        /*0024*/ 	.byte	0x04, 0x12
        /*0026*/ 	.short	(.L_7 - .L_6)
	.align		4
.L_6:
        /*0028*/ 	.word	index@(triton_poi_fused_convolution_22)
        /*002c*/ 	.word	0x00000000
.L_7:


//--------------------- .nv.info.triton_poi_fused_convolution_22 --------------------------
	.section	.nv.info.triton_poi_fused_convolution_22,"",@"SHT_CUDA_INFO"
	.sectionflags	@""
	.align	4


	//----- nvinfo : EIATTR_CUDA_API_VERSION
	.align		4
        /*0000*/ 	.byte	0x04, 0x37
        /*0002*/ 	.short	(.L_9 - .L_8)
.L_8:
        /*0004*/ 	.word	0x0000007c


	//----- nvinfo : EIATTR_KPARAM_INFO
	.align		4
.L_9:
        /*0008*/ 	.byte	0x04, 0x17
        /*000a*/ 	.short	(.L_11 - .L_10)
.L_10:
        /*000c*/ 	.word	0x00000000
        /*0010*/ 	.short	0x0002
        /*0012*/ 	.short	0x0010
        /*0014*/ 	.byte	0x00, 0xf0, 0x11, 0x00


	//----- nvinfo : EIATTR_KPARAM_INFO
	.align		4
.L_11:
        /*0018*/ 	.byte	0x04, 0x17
        /*001a*/ 	.short	(.L_13 - .L_12)
.L_12:
        /*001c*/ 	.word	0x00000000
        /*0020*/ 	.short	0x0001
        /*0022*/ 	.short	0x0008
        /*0024*/ 	.byte	0x00, 0xf4, 0x21, 0x00


	//----- nvinfo : EIATTR_KPARAM_INFO
	.align		4
.L_13:
        /*0028*/ 	.byte	0x04, 0x17
        /*002a*/ 	.short	(.L_15 - .L_14)
.L_14:
        /*002c*/ 	.word	0x00000000
        /*0030*/ 	.short	0x0000
        /*0032*/ 	.short	0x0000
        /*0034*/ 	.byte	0x00, 0xf4, 0x21, 0x00


	//----- nvinfo : EIATTR_SPARSE_MMA_MASK
	.align		4
.L_15:
        /*0038*/ 	.byte	0x03, 0x50
        /*003a*/ 	.short	0x0000


	//----- nvinfo : EIATTR_MAXREG_COUNT
	.align		4
        /*003c*/ 	.byte	0x03, 0x1b
        /*003e*/ 	.short	0x00ff


	//----- nvinfo : EIATTR_EXIT_INSTR_OFFSETS
	.align		4
        /*0040*/ 	.byte	0x04, 0x1c
        /*0042*/ 	.short	(.L_17 - .L_16)


	//   ....[0]....
.L_16:
        /*0044*/ 	.word	0x00000150


	//----- nvinfo : EIATTR_REQNTID
	.align		4
.L_17:
        /*0048*/ 	.byte	0x04, 0x10
        /*004a*/ 	.short	(.L_19 - .L_18)
.L_18:
        /*004c*/ 	.word	0x00000100
        /*0050*/ 	.word	0x00000001
        /*0054*/ 	.word	0x00000001


	//----- nvinfo : EIATTR_CBANK_PARAM_SIZE
	.align		4
.L_19:
        /*0058*/ 	.byte	0x03, 0x19
        /*005a*/ 	.short	0x0014


	//----- nvinfo : EIATTR_PARAM_CBANK
	.align		4
        /*005c*/ 	.byte	0x04, 0x0a
        /*005e*/ 	.short	(.L_21 - .L_20)
	.align		4
.L_20:
        /*0060*/ 	.word	index@(.nv.constant0.triton_poi_fused_convolution_22)
        /*0064*/ 	.short	0x0210
        /*0066*/ 	.short	0x0014


	//----- nvinfo : EIATTR_SW_WAR
	.align		4
.L_21:
        /*0068*/ 	.byte	0x04, 0x36
        /*006a*/ 	.short	(.L_23 - .L_22)
.L_22:
        /*006c*/ 	.word	0x00000008
.L_23:


//--------------------- .nv.callgraph             --------------------------
	.section	.nv.callgraph,"",@"SHT_CUDA_CALLGRAPH"
	.align	4
	.sectionentsize	8
	.align		4
        /*0000*/ 	.word	0x00000000
	.align		4
        /*0004*/ 	.word	0xffffffff
	.align		4
        /*0008*/ 	.word	0x00000000
	.align		4
        /*000c*/ 	.word	0xfffffffe
	.align		4
        /*0010*/ 	.word	0x00000000
	.align		4
        /*0014*/ 	.word	0xfffffffd
	.align		4
        /*0018*/ 	.word	0x00000000
	.align		4
        /*001c*/ 	.word	0xfffffffc


//--------------------- .text.triton_poi_fused_convolution_22 --------------------------
	.section	.text.triton_poi_fused_convolution_22,"ax",@progbits
	.align	128
        .global         triton_poi_fused_convolution_22
        .type           triton_poi_fused_convolution_22,@function
        .size           triton_poi_fused_convolution_22,(.L_x_1 - triton_poi_fused_convolution_22)
        .other          triton_poi_fused_convolution_22,@"STO_CUDA_ENTRY STV_DEFAULT"
triton_poi_fused_convolution_22:
.text.triton_poi_fused_convolution_22:
[----:B------:R-:W-:Y:S01]  /*0000*/  LDC R1, c[0x0][0x28] ;  /* 0x00000a00ff017b82 */ /* 0x000fe20000000800 */
[----:B------:R-:W1:Y:S07]  /*0010*/  S2R R0, SR_TID.X ;  /* 0x0000000000007919 */ /* 0x000e6e0000002100 */
[----:B------:R-:W2:Y:S01]  /*0020*/  LDC.64 R4, c[0x0][0x218] ;  /* 0x00008600ff047b82 */ /* 0x000ea20000000a00 */
[----:B------:R-:W-:Y:S01]  /*0030*/  ULDC.64 UR4, c[0x0][0x208] ;  /* 0x0000820000047ab9 */ /* 0x000fe20000000a00 */
[----:B------:R-:W3:Y:S06]  /*0040*/  S2R R7, SR_CTAID.X ;  /* 0x0000000000077919 */ /* 0x000eec0000002500 */
[----:B------:R-:W4:Y:S01]  /*0050*/  LDC.64 R2, c[0x0][0x210] ;  /* 0x00008400ff027b82 */ /* 0x000f220000000a00 */
[----:B-1----:R-:W-:Y:S01]  /*0060*/  IMAD.SHL.U32 R0, R0, 0x2, RZ ;  /* 0x0000000200007824 */ /* 0x002fe200078e00ff */
[----:B---3--:R-:W-:-:S04]  /*0070*/  SHF.R.S32.HI R6, RZ, 0x16, R7 ;  /* 0x00000016ff067819 */ /* 0x008fc80000011407 */
[----:B------:R-:W-:-:S04]  /*0080*/  LOP3.LUT R0, R0, 0x1fe, RZ, 0xc0, !PT ;  /* 0x000001fe00007812 */ /* 0x000fc800078ec0ff */
[----:B------:R-:W-:Y:S02]  /*0090*/  LEA R7, R7, R0, 0x9 ;  /* 0x0000000007077211 */ /* 0x000fe400078e48ff */
[----:B------:R-:W-:-:S03]  /*00a0*/  SGXT R0, R6, 0x1 ;  /* 0x000000010600781a */ /* 0x000fc60000000200 */
[----:B----4-:R-:W-:Y:S01]  /*00b0*/  IMAD.WIDE R2, R7, 0x4, R2 ;  /* 0x0000000407027825 */ /* 0x010fe200078e0202 */
[----:B------:R-:W-:-:S04]  /*00c0*/  LEA.HI R0, R0, R7, RZ, 0x9 ;  /* 0x0000000700007211 */ /* 0x000fc800078f48ff */
[----:B------:R-:W-:-:S05]  /*00d0*/  LOP3.LUT R0, R0, 0xfffffe00, RZ, 0xc0, !PT ;  /* 0xfffffe0000007812 */ /* 0x000fca00078ec0ff */
[----:B------:R-:W-:Y:S02]  /*00e0*/  IMAD.IADD R9, R7, 0x1, -R0 ;  /* 0x0000000107097824 */ /* 0x000fe400078e0a00 */
[----:B------:R-:W3:Y:S02]  /*00f0*/  LDG.E.64 R6, desc[UR4][R2.64] ;  /* 0x0000000402067981 */ /* 0x000ee4000c1e1b00 */
[----:B--2---:R-:W-:-:S06]  /*0100*/  IMAD.WIDE R4, R9, 0x4, R4 ;  /* 0x0000000409047825 */ /* 0x004fcc00078e0204 */
[----:B------:R-:W3:Y:S02]  /*0110*/  LDG.E.EL.64 R4, desc[UR4][R4.64] ;  /* 0x0000000404047981 */ /* 0x000ee4000c2e1b00 */
[----:B---3--:R-:W-:Y:S01]  /*0120*/  FADD R6, R6, R4 ;  /* 0x0000000406067221 */ /* 0x008fe20000000000 */
[----:B------:R-:W-:-:S05]  /*0130*/  FADD R7, R7, R5 ;  /* 0x0000000507077221 */ /* 0x000fca0000000000 */
[----:B------:R-:W-:Y:S01]  /*0140*/  STG.E.64 desc[UR4][R2.64], R6 ;  /* 0x0000000602007986 */ /* 0x000fe2000c101b04 */
[----:B------:R-:W-:Y:S05]  /*0150*/  EXIT ;  /* 0x000000000000794d */ /* 0x000fea0003800000 */
.L_x_0:
[----:B------:R-:W-:-:S00]  /*0160*/  BRA `(.L_x_0) ;  /* 0xfffffffc00fc7947 */ /* 0x000fc0000383ffff */
[----:B------:R-:W-:-:S00]  /*0170*/  NOP ;  /* 0x0000000000007918 */ /* 0x000fc00000000000 */
        /* <DEDUP_REMOVED lines=8> */
.L_x_1:


//--------------------- .nv.constant0.triton_poi_fused_convolution_22 --------------------------
	.section	.nv.constant0.triton_poi_fused_convolution_22,"a",@progbits
	.sectionflags	@""
	.align	4
.nv.constant0.triton_poi_fused_convolution_22:
	.zero		548
